//
// Generated by NVIDIA NVVM Compiler
//
// Compiler Build ID: CL-36424714
// Cuda compilation tools, release 13.0, V13.0.88
// Based on NVVM 20.0.0
//

.version 9.0
.target sm_100
.address_size 64

	// .globl	_Z13calcularGPU3DPiS_S_i

.visible .entry _Z13calcularGPU3DPiS_S_i(
	.param .u64 .ptr .align 1 _Z13calcularGPU3DPiS_S_i_param_0,
	.param .u64 .ptr .align 1 _Z13calcularGPU3DPiS_S_i_param_1,
	.param .u64 .ptr .align 1 _Z13calcularGPU3DPiS_S_i_param_2,
	.param .u32 _Z13calcularGPU3DPiS_S_i_param_3
)
{
	.reg .b32 	%r<23>;
	.reg .b64 	%rd<13>;

	ld.param.u64 	%rd1, [_Z13calcularGPU3DPiS_S_i_param_0];
	ld.param.u64 	%rd2, [_Z13calcularGPU3DPiS_S_i_param_1];
	ld.param.u64 	%rd3, [_Z13calcularGPU3DPiS_S_i_param_2];
	ld.param.u32 	%r1, [_Z13calcularGPU3DPiS_S_i_param_3];
	cvta.to.global.u64 	%rd4, %rd2;
	cvta.to.global.u64 	%rd5, %rd1;
	cvta.to.global.u64 	%rd6, %rd3;
	mov.u32 	%r2, %ctaid.x;
	mov.u32 	%r3, %ntid.x;
	mov.u32 	%r4, %tid.x;
	mad.lo.s32 	%r5, %r2, %r3, %r4;
	mov.u32 	%r6, %ctaid.y;
	mov.u32 	%r7, %ntid.y;
	mov.u32 	%r8, %tid.y;
	mad.lo.s32 	%r9, %r6, %r7, %r8;
	mov.u32 	%r10, %ctaid.z;
	mov.u32 	%r11, %ntid.z;
	mov.u32 	%r12, %tid.z;
	mad.lo.s32 	%r13, %r10, %r11, %r12;
	mul.lo.s32 	%r14, %r1, %r5;
	add.s32 	%r15, %r14, %r9;
	mul.wide.s32 	%rd7, %r15, 4;
	add.s64 	%rd8, %rd6, %rd7;
	mov.b32 	%r16, 0;
	st.global.u32 	[%rd8], %r16;
	bar.sync 	0;
	add.s32 	%r17, %r14, %r13;
	mul.wide.s32 	%rd9, %r17, 4;
	add.s64 	%rd10, %rd5, %rd9;
	ld.global.u32 	%r18, [%rd10];
	mad.lo.s32 	%r19, %r1, %r13, %r9;
	mul.wide.s32 	%rd11, %r19, 4;
	add.s64 	%rd12, %rd4, %rd11;
	ld.global.u32 	%r20, [%rd12];
	ld.global.u32 	%r21, [%rd8];
	mad.lo.s32 	%r22, %r20, %r18, %r21;
	st.global.u32 	[%rd8], %r22;
	ret;

}


// ===== COMPILED SASS (sm_100) =====

	.target	sm_100

	.elftype	@"ET_EXEC"


//--------------------- .note.nv.tkinfo           --------------------------
	.section	.note.nv.tkinfo,"",@"SHT_NOTE"
	.sectionflags	@"SHF_NOTE_NV_TKINFO"
	.tkinfo
        /*0018*/ 	.word	0x00000002
        /*0030*/ 	.string	""
        /*0030*/ 	.string	"ptxas"
        /*0030*/ 	.string	"Cuda compilation tools, release 13.0, V13.0.88"
        /*0030*/ 	.string	"Build cuda_13.0.r13.0/compiler.36424714_0"
        /*0030*/ 	.string	"-arch sm_100 -m 64 "



//--------------------- .note.nv.cuinfo           --------------------------
	.section	.note.nv.cuinfo,"",@"SHT_NOTE"
	.sectionflags	@"SHF_NOTE_NV_CUINFO"
        /*0018*/ 	.short	0x0002
        /*001a*/ 	.short	0x0064
        /*001c*/ 	.short	0x0082
	.zero		2


//--------------------- .nv.info                  --------------------------
	.section	.nv.info,"",@"SHT_CUDA_INFO"
	.align	4


	//----- nvinfo : EIATTR_REGCOUNT
	.align		4
        /*0000*/ 	.byte	0x04, 0x2f
        /*0002*/ 	.short	(.L_1 - .L_0)
	.align		4
.L_0:
        /*0004*/ 	.word	index@(_Z13calcularGPU3DPiS_S_i)
        /*0008*/ 	.word	0x00000010


	//----- nvinfo : EIATTR_FRAME_SIZE
	.align		4
.L_1:
        /*000c*/ 	.byte	0x04, 0x11
        /*000e*/ 	.short	(.L_3 - .L_2)
	.align		4
.L_2:
        /*0010*/ 	.word	index@(_Z13calcularGPU3DPiS_S_i)
        /*0014*/ 	.word	0x00000000


	//----- nvinfo : EIATTR_MIN_STACK_SIZE
	.align		4
.L_3:
        /*0018*/ 	.byte	0x04, 0x12
        /*001a*/ 	.short	(.L_5 - .L_4)
	.align		4
.L_4:
        /*001c*/ 	.word	index@(_Z13calcularGPU3DPiS_S_i)
        /*0020*/ 	.word	0x00000000
.L_5:


//--------------------- .nv.compat                --------------------------
	.section	.nv.compat,"",@"SHT_CUDA_COMPAT_INFO"
	.align	4
        /*0000*/ 	.byte	0x02, 0x09, 0x00, 0x00, 0x02, 0x02, 0x01, 0x00, 0x02, 0x05, 0x05, 0x00, 0x03, 0x07, 0x01, 0x01
        /*0010*/ 	.byte	0x02, 0x03, 0x00, 0x00, 0x02, 0x06, 0x01, 0x00, 0x04, 0x0b, 0x08, 0x00, 0x09, 0x00, 0x00, 0x00
        /*0020*/ 	.byte	0x00, 0x00, 0x00, 0x00


//--------------------- .nv.info._Z13calcularGPU3DPiS_S_i --------------------------
	.section	.nv.info._Z13calcularGPU3DPiS_S_i,"",@"SHT_CUDA_INFO"
	.sectionflags	@""
	.align	4


	//----- nvinfo : EIATTR_CUDA_API_VERSION
	.align		4
        /*0000*/ 	.byte	0x04, 0x37
        /*0002*/ 	.short	(.L_7 - .L_6)
.L_6:
        /*0004*/ 	.word	0x00000082


	//----- nvinfo : EIATTR_KPARAM_INFO
	.align		4
.L_7:
        /*0008*/ 	.byte	0x04, 0x17
        /*000a*/ 	.short	(.L_9 - .L_8)
.L_8:
        /*000c*/ 	.word	0x00000000
        /*0010*/ 	.short	0x0003
        /*0012*/ 	.short	0x0018
        /*0014*/ 	.byte	0x00, 0xf0, 0x11, 0x00


	//----- nvinfo : EIATTR_KPARAM_INFO
	.align		4
.L_9:
        /*0018*/ 	.byte	0x04, 0x17
        /*001a*/ 	.short	(.L_11 - .L_10)
.L_10:
        /*001c*/ 	.word	0x00000000
        /*0020*/ 	.short	0x0002
        /*0022*/ 	.short	0x0010
        /*0024*/ 	.byte	0x00, 0xf5, 0x21, 0x00


	//----- nvinfo : EIATTR_KPARAM_INFO
	.align		4
.L_11:
        /*0028*/ 	.byte	0x04, 0x17
        /*002a*/ 	.short	(.L_13 - .L_12)
.L_12:
        /*002c*/ 	.word	0x00000000
        /*0030*/ 	.short	0x0001
        /*0032*/ 	.short	0x0008
        /*0034*/ 	.byte	0x00, 0xf5, 0x21, 0x00


	//----- nvinfo : EIATTR_KPARAM_INFO
	.align		4
.L_13:
        /*0038*/ 	.byte	0x04, 0x17
        /*003a*/ 	.short	(.L_15 - .L_14)
.L_14:
        /*003c*/ 	.word	0x00000000
        /*0040*/ 	.short	0x0000
        /*0042*/ 	.short	0x0000
        /*0044*/ 	.byte	0x00, 0xf5, 0x21, 0x00


	//----- nvinfo : EIATTR_SPARSE_MMA_MASK
	.align		4
.L_15:
        /*0048*/ 	.byte	0x03, 0x50
        /*004a*/ 	.short	0x0000


	//----- nvinfo : EIATTR_MAXREG_COUNT
	.align		4
        /*004c*/ 	.byte	0x03, 0x1b
        /*004e*/ 	.short	0x00ff


	//----- nvinfo : EIATTR_NUM_BARRIERS
	.align		4
        /*0050*/ 	.byte	0x02, 0x4c
        /*0052*/ 	.byte	0x01
	.zero		1


	//----- nvinfo : EIATTR_MERCURY_ISA_VERSION
	.align		4
        /*0054*/ 	.byte	0x03, 0x5f
        /*0056*/ 	.short	0x0101


	//----- nvinfo : EIATTR_VRC_CTA_INIT_COUNT
	.align		4
        /*0058*/ 	.byte	0x02, 0x4a
	.zero		1
	.zero		1


	//----- nvinfo : EIATTR_EXIT_INSTR_OFFSETS
	.align		4
        /*005c*/ 	.byte	0x04, 0x1c
        /*005e*/ 	.short	(.L_17 - .L_16)


	//   ....[0]....
.L_16:
        /*0060*/ 	.word	0x000001f0


	//----- nvinfo : EIATTR_CBANK_PARAM_SIZE
	.align		4
.L_17:
        /*0064*/ 	.byte	0x03, 0x19
        /*0066*/ 	.short	0x001c


	//----- nvinfo : EIATTR_PARAM_CBANK
	.align		4
        /*0068*/ 	.byte	0x04, 0x0a
        /*006a*/ 	.short	(.L_19 - .L_18)
	.align		4
.L_18:
        /*006c*/ 	.word	index@(.nv.constant0._Z13calcularGPU3DPiS_S_i)
        /*0070*/ 	.short	0x0380
        /*0072*/ 	.short	0x001c


	//----- nvinfo : EIATTR_SW_WAR
	.align		4
.L_19:
        /*0074*/ 	.byte	0x04, 0x36
        /*0076*/ 	.short	(.L_21 - .L_20)
.L_20:
        /*0078*/ 	.word	0x00000008
.L_21:


//--------------------- .nv.callgraph             --------------------------
	.section	.nv.callgraph,"",@"SHT_CUDA_CALLGRAPH"
	.align	4
	.sectionentsize	8
	.align		4
        /*0000*/ 	.word	0x00000000
	.align		4
        /*0004*/ 	.word	0xffffffff
	.align		4
        /*0008*/ 	.word	0x00000000
	.align		4
        /*000c*/ 	.word	0xfffffffe
	.align		4
        /*0010*/ 	.word	0x00000000
	.align		4
        /*0014*/ 	.word	0xfffffffd
	.align		4
        /*0018*/ 	.word	0x00000000
	.align		4
        /*001c*/ 	.word	0xfffffffc


//--------------------- .text._Z13calcularGPU3DPiS_S_i --------------------------
	.section	.text._Z13calcularGPU3DPiS_S_i,"ax",@progbits
	.align	128
        .global         _Z13calcularGPU3DPiS_S_i
        .type           _Z13calcularGPU3DPiS_S_i,@function
        .size           _Z13calcularGPU3DPiS_S_i,(.L_x_1 - _Z13calcularGPU3DPiS_S_i)
        .other          _Z13calcularGPU3DPiS_S_i,@"STO_CUDA_ENTRY STV_DEFAULT"
_Z13calcularGPU3DPiS_S_i:
.text._Z13calcularGPU3DPiS_S_i:
[----:B------:R-:W-:Y:S01]  /*0000*/  LDC R1, c[0x0][0x37c] ;  /* 0x0000df00ff017b82 */ /* 0x000fe20000000800 */
[----:B------:R-:W0:Y:S07]  /*0010*/  S2R R9, SR_TID.X ;  /* 0x0000000000097919 */ /* 0x000e2e0000002100 */
[----:B------:R-:W0:Y:S01]  /*0020*/  S2UR UR6, SR_CTAID.X ;  /* 0x00000000000679c3 */ /* 0x000e220000002500 */
[----:B------:R-:W1:Y:S01]  /*0030*/  LDCU UR9, c[0x0][0x398] ;  /* 0x00007300ff0977ac */ /* 0x000e620008000800 */
[----:B------:R-:W2:Y:S01]  /*0040*/  S2R R11, SR_TID.Y ;  /* 0x00000000000b7919 */ /* 0x000ea20000002200 */
[----:B------:R-:W3:Y:S01]  /*0050*/  LDCU.64 UR4, c[0x0][0x358] ;  /* 0x00006b00ff0477ac */ /* 0x000ee20008000a00 */
[----:B------:R-:W4:Y:S04]  /*0060*/  S2R R13, SR_TID.Z ;  /* 0x00000000000d7919 */ /* 0x000f280000002300 */
[----:B------:R-:W0:Y:S08]  /*0070*/  LDC R0, c[0x0][0x360] ;  /* 0x0000d800ff007b82 */ /* 0x000e300000000800 */
[----:B------:R-:W2:Y:S08]  /*0080*/  S2UR UR7, SR_CTAID.Y ;  /* 0x00000000000779c3 */ /* 0x000eb00000002600 */
[----:B------:R-:W2:Y:S08]  /*0090*/  LDC R8, c[0x0][0x364] ;  /* 0x0000d900ff087b82 */ /* 0x000eb00000000800 */
[----:B------:R-:W5:Y:S01]  /*00a0*/  LDC.64 R6, c[0x0][0x390] ;  /* 0x0000e400ff067b82 */ /* 0x000f620000000a00 */
[----:B0-----:R-:W-:-:S07]  /*00b0*/  IMAD R0, R0, UR6, R9 ;  /* 0x0000000600007c24 */ /* 0x001fce000f8e0209 */
[----:B------:R-:W4:Y:S08]  /*00c0*/  S2UR UR8, SR_CTAID.Z ;  /* 0x00000000000879c3 */ /* 0x000f300000002700 */
[----:B------:R-:W4:Y:S01]  /*00d0*/  LDC R10, c[0x0][0x368] ;  /* 0x0000da00ff0a7b82 */ /* 0x000f220000000800 */
[----:B--2---:R-:W-:-:S04]  /*00e0*/  IMAD R9, R8, UR7, R11 ;  /* 0x0000000708097c24 */ /* 0x004fc8000f8e020b */
[----:B-1----:R-:W-:-:S03]  /*00f0*/  IMAD R11, R0, UR9, R9 ;  /* 0x00000009000b7c24 */ /* 0x002fc6000f8e0209 */
[----:B------:R-:W0:Y:S01]  /*0100*/  LDC.64 R4, c[0x0][0x380] ;  /* 0x0000e000ff047b82 */ /* 0x000e220000000a00 */
[----:B-----5:R-:W-:-:S05]  /*0110*/  IMAD.WIDE R6, R11, 0x4, R6 ;  /* 0x000000040b067825 */ /* 0x020fca00078e0206 */
[----:B---3--:R-:W-:Y:S02]  /*0120*/  STG.E desc[UR4][R6.64], RZ ;  /* 0x000000ff06007986 */ /* 0x008fe4000c101904 */
[----:B------:R-:W1:Y:S01]  /*0130*/  LDC.64 R2, c[0x0][0x388] ;  /* 0x0000e200ff027b82 */ /* 0x000e620000000a00 */
[----:B----4-:R-:W-:-:S04]  /*0140*/  IMAD R8, R10, UR8, R13 ;  /* 0x000000080a087c24 */ /* 0x010fc8000f8e020d */
[----:B------:R-:W-:-:S03]  /*0150*/  IMAD R13, R0, UR9, R8 ;  /* 0x00000009000d7c24 */ /* 0x000fc6000f8e0208 */
[----:B------:R-:W-:Y:S01]  /*0160*/  BAR.SYNC.DEFER_BLOCKING 0x0 ;  /* 0x0000000000007b1d */ /* 0x000fe20000010000 */
[----:B------:R-:W-:Y:S02]  /*0170*/  IMAD R9, R8, UR9, R9 ;  /* 0x0000000908097c24 */ /* 0x000fe4000f8e0209 */
[----:B0-----:R-:W-:-:S04]  /*0180*/  IMAD.WIDE R4, R13, 0x4, R4 ;  /* 0x000000040d047825 */ /* 0x001fc800078e0204 */
[----:B-1----:R-:W-:Y:S02]  /*0190*/  IMAD.WIDE R2, R9, 0x4, R2 ;  /* 0x0000000409027825 */ /* 0x002fe400078e0202 */
[----:B------:R-:W2:Y:S04]  /*01a0*/  LDG.E R4, desc[UR4][R4.64] ;  /* 0x0000000404047981 */ /* 0x000ea8000c1e1900 */
[----:B------:R-:W2:Y:S04]  /*01b0*/  LDG.E R3, desc[UR4][R2.64] ;  /* 0x0000000402037981 */ /* 0x000ea8000c1e1900 */
[----:B------:R-:W2:Y:S02]  /*01c0*/  LDG.E R0, desc[UR4][R6.64] ;  /* 0x0000000406007981 */ /* 0x000ea4000c1e1900 */
[----:B--2---:R-:W-:-:S05]  /*01d0*/  IMAD R9, R4, R3, R0 ;  /* 0x0000000304097224 */ /* 0x004fca00078e0200 */
[----:B------:R-:W-:Y:S01]  /*01e0*/  STG.E desc[UR4][R6.64], R9 ;  /* 0x0000000906007986 */ /* 0x000fe2000c101904 */
[----:B------:R-:W-:Y:S05]  /*01f0*/  EXIT ;  /* 0x000000000000794d */ /* 0x000fea0003800000 */
.L_x_0:
[----:B------:R-:W-:-:S00]  /*0200*/  BRA `(.L_x_0) ;  /* 0xfffffffc00fc7947 */ /* 0x000fc0000383ffff */
[----:B------:R-:W-:-:S00]  /*0210*/  NOP ;  /* 0x0000000000007918 */ /* 0x000fc00000000000 */
        /* <DEDUP_REMOVED lines=14> */
.L_x_1:


//--------------------- .nv.shared.reserved.0     --------------------------
	.section	.nv.shared.reserved.0,"aw",@nobits
	.weak		__nv_reservedSMEM_offset_0_alias
	.size		__nv_reservedSMEM_offset_0_alias, 0, 64
	.other		__nv_reservedSMEM_offset_0_alias,@"STO_CUDA_RESERVED_SHARED STV_DEFAULT"
__nv_reservedSMEM_offset_0_alias:
	.zero		0
	.zero		64


//--------------------- .nv.constant0._Z13calcularGPU3DPiS_S_i --------------------------
	.section	.nv.constant0._Z13calcularGPU3DPiS_S_i,"a",@progbits
	.sectionflags	@""
	.align	4
.nv.constant0._Z13calcularGPU3DPiS_S_i:
	.zero		924


//--------------------- SYMBOLS --------------------------

	.type		.nv.reservedSmem.offset0,@object
	.size		.nv.reservedSmem.offset0,0x4
